//
// Generated by NVIDIA NVVM Compiler
//
// Compiler Build ID: CL-36424714
// Cuda compilation tools, release 13.0, V13.0.88
// Based on NVVM 20.0.0
//

.version 9.0
.target sm_100
.address_size 64

	// .globl	_Z14tiledMatrixMuliiiPiS_S_
// _ZZ14tiledMatrixMuliiiPiS_S_E4ds_A has been demoted
// _ZZ14tiledMatrixMuliiiPiS_S_E4ds_B has been demoted

.visible .entry _Z14tiledMatrixMuliiiPiS_S_(
	.param .u32 _Z14tiledMatrixMuliiiPiS_S__param_0,
	.param .u32 _Z14tiledMatrixMuliiiPiS_S__param_1,
	.param .u32 _Z14tiledMatrixMuliiiPiS_S__param_2,
	.param .u64 .ptr .align 1 _Z14tiledMatrixMuliiiPiS_S__param_3,
	.param .u64 .ptr .align 1 _Z14tiledMatrixMuliiiPiS_S__param_4,
	.param .u64 .ptr .align 1 _Z14tiledMatrixMuliiiPiS_S__param_5
)
{
	.reg .pred 	%p<3>;
	.reg .b32 	%r<88>;
	.reg .b32 	%f<39>;
	.reg .b64 	%rd<13>;
	// demoted variable
	.shared .align 4 .b8 _ZZ14tiledMatrixMuliiiPiS_S_E4ds_A[1024];
	// demoted variable
	.shared .align 4 .b8 _ZZ14tiledMatrixMuliiiPiS_S_E4ds_B[1024];
	ld.param.u32 	%r19, [_Z14tiledMatrixMuliiiPiS_S__param_1];
	ld.param.u32 	%r20, [_Z14tiledMatrixMuliiiPiS_S__param_2];
	ld.param.u64 	%rd3, [_Z14tiledMatrixMuliiiPiS_S__param_3];
	ld.param.u64 	%rd4, [_Z14tiledMatrixMuliiiPiS_S__param_4];
	ld.param.u64 	%rd5, [_Z14tiledMatrixMuliiiPiS_S__param_5];
	mov.u32 	%r21, %ctaid.y;
	mov.u32 	%r22, %ctaid.x;
	mov.u32 	%r1, %tid.y;
	mov.u32 	%r2, %tid.x;
	mov.u32 	%r23, %ntid.y;
	mad.lo.s32 	%r3, %r21, %r23, %r1;
	mov.u32 	%r24, %ntid.x;
	mad.lo.s32 	%r4, %r22, %r24, %r2;
	setp.lt.s32 	%p1, %r19, 16;
	mov.f32 	%f38, 0f00000000;
	@%p1 bra 	$L__BB0_3;
	shl.b32 	%r25, %r1, 6;
	mov.u32 	%r26, _ZZ14tiledMatrixMuliiiPiS_S_E4ds_A;
	add.s32 	%r5, %r26, %r25;
	shl.b32 	%r27, %r2, 2;
	add.s32 	%r6, %r5, %r27;
	mov.u32 	%r28, _ZZ14tiledMatrixMuliiiPiS_S_E4ds_B;
	add.s32 	%r8, %r28, %r27;
	add.s32 	%r7, %r8, %r25;
	shr.s32 	%r29, %r19, 31;
	shr.u32 	%r30, %r29, 28;
	add.s32 	%r31, %r19, %r30;
	shr.s32 	%r32, %r31, 4;
	neg.s32 	%r87, %r32;
	mad.lo.s32 	%r86, %r19, %r3, %r2;
	mad.lo.s32 	%r85, %r1, %r20, %r4;
	shl.b32 	%r12, %r20, 4;
	cvta.to.global.u64 	%rd1, %rd3;
	cvta.to.global.u64 	%rd2, %rd4;
	mov.f32 	%f38, 0f00000000;
$L__BB0_2:
	mul.wide.s32 	%rd6, %r86, 4;
	add.s64 	%rd7, %rd1, %rd6;
	ld.global.u32 	%r33, [%rd7];
	st.shared.u32 	[%r6], %r33;
	mul.wide.s32 	%rd8, %r85, 4;
	add.s64 	%rd9, %rd2, %rd8;
	ld.global.u32 	%r34, [%rd9];
	st.shared.u32 	[%r7], %r34;
	bar.sync 	0;
	ld.shared.u32 	%r35, [%r5];
	ld.shared.u32 	%r36, [%r8];
	mul.lo.s32 	%r37, %r36, %r35;
	cvt.rn.f32.s32 	%f6, %r37;
	add.f32 	%f7, %f38, %f6;
	ld.shared.u32 	%r38, [%r5+4];
	ld.shared.u32 	%r39, [%r8+64];
	mul.lo.s32 	%r40, %r39, %r38;
	cvt.rn.f32.s32 	%f8, %r40;
	add.f32 	%f9, %f7, %f8;
	ld.shared.u32 	%r41, [%r5+8];
	ld.shared.u32 	%r42, [%r8+128];
	mul.lo.s32 	%r43, %r42, %r41;
	cvt.rn.f32.s32 	%f10, %r43;
	add.f32 	%f11, %f9, %f10;
	ld.shared.u32 	%r44, [%r5+12];
	ld.shared.u32 	%r45, [%r8+192];
	mul.lo.s32 	%r46, %r45, %r44;
	cvt.rn.f32.s32 	%f12, %r46;
	add.f32 	%f13, %f11, %f12;
	ld.shared.u32 	%r47, [%r5+16];
	ld.shared.u32 	%r48, [%r8+256];
	mul.lo.s32 	%r49, %r48, %r47;
	cvt.rn.f32.s32 	%f14, %r49;
	add.f32 	%f15, %f13, %f14;
	ld.shared.u32 	%r50, [%r5+20];
	ld.shared.u32 	%r51, [%r8+320];
	mul.lo.s32 	%r52, %r51, %r50;
	cvt.rn.f32.s32 	%f16, %r52;
	add.f32 	%f17, %f15, %f16;
	ld.shared.u32 	%r53, [%r5+24];
	ld.shared.u32 	%r54, [%r8+384];
	mul.lo.s32 	%r55, %r54, %r53;
	cvt.rn.f32.s32 	%f18, %r55;
	add.f32 	%f19, %f17, %f18;
	ld.shared.u32 	%r56, [%r5+28];
	ld.shared.u32 	%r57, [%r8+448];
	mul.lo.s32 	%r58, %r57, %r56;
	cvt.rn.f32.s32 	%f20, %r58;
	add.f32 	%f21, %f19, %f20;
	ld.shared.u32 	%r59, [%r5+32];
	ld.shared.u32 	%r60, [%r8+512];
	mul.lo.s32 	%r61, %r60, %r59;
	cvt.rn.f32.s32 	%f22, %r61;
	add.f32 	%f23, %f21, %f22;
	ld.shared.u32 	%r62, [%r5+36];
	ld.shared.u32 	%r63, [%r8+576];
	mul.lo.s32 	%r64, %r63, %r62;
	cvt.rn.f32.s32 	%f24, %r64;
	add.f32 	%f25, %f23, %f24;
	ld.shared.u32 	%r65, [%r5+40];
	ld.shared.u32 	%r66, [%r8+640];
	mul.lo.s32 	%r67, %r66, %r65;
	cvt.rn.f32.s32 	%f26, %r67;
	add.f32 	%f27, %f25, %f26;
	ld.shared.u32 	%r68, [%r5+44];
	ld.shared.u32 	%r69, [%r8+704];
	mul.lo.s32 	%r70, %r69, %r68;
	cvt.rn.f32.s32 	%f28, %r70;
	add.f32 	%f29, %f27, %f28;
	ld.shared.u32 	%r71, [%r5+48];
	ld.shared.u32 	%r72, [%r8+768];
	mul.lo.s32 	%r73, %r72, %r71;
	cvt.rn.f32.s32 	%f30, %r73;
	add.f32 	%f31, %f29, %f30;
	ld.shared.u32 	%r74, [%r5+52];
	ld.shared.u32 	%r75, [%r8+832];
	mul.lo.s32 	%r76, %r75, %r74;
	cvt.rn.f32.s32 	%f32, %r76;
	add.f32 	%f33, %f31, %f32;
	ld.shared.u32 	%r77, [%r5+56];
	ld.shared.u32 	%r78, [%r8+896];
	mul.lo.s32 	%r79, %r78, %r77;
	cvt.rn.f32.s32 	%f34, %r79;
	add.f32 	%f35, %f33, %f34;
	ld.shared.u32 	%r80, [%r5+60];
	ld.shared.u32 	%r81, [%r8+960];
	mul.lo.s32 	%r82, %r81, %r80;
	cvt.rn.f32.s32 	%f36, %r82;
	add.f32 	%f38, %f35, %f36;
	bar.sync 	0;
	add.s32 	%r87, %r87, 1;
	setp.ne.s32 	%p2, %r87, 0;
	add.s32 	%r86, %r86, 16;
	add.s32 	%r85, %r85, %r12;
	@%p2 bra 	$L__BB0_2;
$L__BB0_3:
	cvta.to.global.u64 	%rd10, %rd5;
	cvt.rzi.s32.f32 	%r83, %f38;
	mad.lo.s32 	%r84, %r20, %r3, %r4;
	mul.wide.s32 	%rd11, %r84, 4;
	add.s64 	%rd12, %rd10, %rd11;
	st.global.u32 	[%rd12], %r83;
	ret;

}


// ===== COMPILED SASS (sm_100) =====

	.target	sm_100

	.elftype	@"ET_EXEC"


//--------------------- .note.nv.tkinfo           --------------------------
	.section	.note.nv.tkinfo,"",@"SHT_NOTE"
	.sectionflags	@"SHF_NOTE_NV_TKINFO"
	.tkinfo
        /*0018*/ 	.word	0x00000002
        /*0030*/ 	.string	""
        /*0030*/ 	.string	"ptxas"
        /*0030*/ 	.string	"Cuda compilation tools, release 13.0, V13.0.88"
        /*0030*/ 	.string	"Build cuda_13.0.r13.0/compiler.36424714_0"
        /*0030*/ 	.string	"-arch sm_100 -m 64 "



//--------------------- .note.nv.cuinfo           --------------------------
	.section	.note.nv.cuinfo,"",@"SHT_NOTE"
	.sectionflags	@"SHF_NOTE_NV_CUINFO"
        /*0018*/ 	.short	0x0002
        /*001a*/ 	.short	0x0064
        /*001c*/ 	.short	0x0082
	.zero		2


//--------------------- .nv.info                  --------------------------
	.section	.nv.info,"",@"SHT_CUDA_INFO"
	.align	4


	//----- nvinfo : EIATTR_REGCOUNT
	.align		4
        /*0000*/ 	.byte	0x04, 0x2f
        /*0002*/ 	.short	(.L_1 - .L_0)
	.align		4
.L_0:
        /*0004*/ 	.word	index@(_Z14tiledMatrixMuliiiPiS_S_)
        /*0008*/ 	.word	0x00000020


	//----- nvinfo : EIATTR_FRAME_SIZE
	.align		4
.L_1:
        /*000c*/ 	.byte	0x04, 0x11
        /*000e*/ 	.short	(.L_3 - .L_2)
	.align		4
.L_2:
        /*0010*/ 	.word	index@(_Z14tiledMatrixMuliiiPiS_S_)
        /*0014*/ 	.word	0x00000000


	//----- nvinfo : EIATTR_MIN_STACK_SIZE
	.align		4
.L_3:
        /*0018*/ 	.byte	0x04, 0x12
        /*001a*/ 	.short	(.L_5 - .L_4)
	.align		4
.L_4:
        /*001c*/ 	.word	index@(_Z14tiledMatrixMuliiiPiS_S_)
        /*0020*/ 	.word	0x00000000
.L_5:


//--------------------- .nv.compat                --------------------------
	.section	.nv.compat,"",@"SHT_CUDA_COMPAT_INFO"
	.align	4
        /*0000*/ 	.byte	0x02, 0x09, 0x00, 0x00, 0x02, 0x02, 0x01, 0x00, 0x02, 0x05, 0x05, 0x00, 0x03, 0x07, 0x01, 0x01
        /*0010*/ 	.byte	0x02, 0x03, 0x00, 0x00, 0x02, 0x06, 0x01, 0x00, 0x04, 0x0b, 0x08, 0x00, 0x09, 0x00, 0x00, 0x00
        /*0020*/ 	.byte	0x00, 0x00, 0x00, 0x00


//--------------------- .nv.info._Z14tiledMatrixMuliiiPiS_S_ --------------------------
	.section	.nv.info._Z14tiledMatrixMuliiiPiS_S_,"",@"SHT_CUDA_INFO"
	.sectionflags	@""
	.align	4


	//----- nvinfo : EIATTR_CUDA_API_VERSION
	.align		4
        /*0000*/ 	.byte	0x04, 0x37
        /*0002*/ 	.short	(.L_7 - .L_6)
.L_6:
        /*0004*/ 	.word	0x00000082


	//----- nvinfo : EIATTR_KPARAM_INFO
	.align		4
.L_7:
        /*0008*/ 	.byte	0x04, 0x17
        /*000a*/ 	.short	(.L_9 - .L_8)
.L_8:
        /*000c*/ 	.word	0x00000000
        /*0010*/ 	.short	0x0005
        /*0012*/ 	.short	0x0020
        /*0014*/ 	.byte	0x00, 0xf5, 0x21, 0x00


	//----- nvinfo : EIATTR_KPARAM_INFO
	.align		4
.L_9:
        /*0018*/ 	.byte	0x04, 0x17
        /*001a*/ 	.short	(.L_11 - .L_10)
.L_10:
        /*001c*/ 	.word	0x00000000
        /*0020*/ 	.short	0x0004
        /*0022*/ 	.short	0x0018
        /*0024*/ 	.byte	0x00, 0xf5, 0x21, 0x00


	//----- nvinfo : EIATTR_KPARAM_INFO
	.align		4
.L_11:
        /*0028*/ 	.byte	0x04, 0x17
        /*002a*/ 	.short	(.L_13 - .L_12)
.L_12:
        /*002c*/ 	.word	0x00000000
        /*0030*/ 	.short	0x0003
        /*0032*/ 	.short	0x0010
        /*0034*/ 	.byte	0x00, 0xf5, 0x21, 0x00


	//----- nvinfo : EIATTR_KPARAM_INFO
	.align		4
.L_13:
        /*0038*/ 	.byte	0x04, 0x17
        /*003a*/ 	.short	(.L_15 - .L_14)
.L_14:
        /*003c*/ 	.word	0x00000000
        /*0040*/ 	.short	0x0002
        /*0042*/ 	.short	0x0008
        /*0044*/ 	.byte	0x00, 0xf0, 0x11, 0x00


	//----- nvinfo : EIATTR_KPARAM_INFO
	.align		4
.L_15:
        /*0048*/ 	.byte	0x04, 0x17
        /*004a*/ 	.short	(.L_17 - .L_16)
.L_16:
        /*004c*/ 	.word	0x00000000
        /*0050*/ 	.short	0x0001
        /*0052*/ 	.short	0x0004
        /*0054*/ 	.byte	0x00, 0xf0, 0x11, 0x00


	//----- nvinfo : EIATTR_KPARAM_INFO
	.align		4
.L_17:
        /*0058*/ 	.byte	0x04, 0x17
        /*005a*/ 	.short	(.L_19 - .L_18)
.L_18:
        /*005c*/ 	.word	0x00000000
        /*0060*/ 	.short	0x0000
        /*0062*/ 	.short	0x0000
        /*0064*/ 	.byte	0x00, 0xf0, 0x11, 0x00


	//----- nvinfo : EIATTR_SPARSE_MMA_MASK
	.align		4
.L_19:
        /*0068*/ 	.byte	0x03, 0x50
        /*006a*/ 	.short	0x0000


	//----- nvinfo : EIATTR_MAXREG_COUNT
	.align		4
        /*006c*/ 	.byte	0x03, 0x1b
        /*006e*/ 	.short	0x00ff


	//----- nvinfo : EIATTR_NUM_BARRIERS
	.align		4
        /*0070*/ 	.byte	0x02, 0x4c
        /*0072*/ 	.byte	0x01
	.zero		1


	//----- nvinfo : EIATTR_MERCURY_ISA_VERSION
	.align		4
        /*0074*/ 	.byte	0x03, 0x5f
        /*0076*/ 	.short	0x0101


	//----- nvinfo : EIATTR_VRC_CTA_INIT_COUNT
	.align		4
        /*0078*/ 	.byte	0x02, 0x4a
	.zero		1
	.zero		1


	//----- nvinfo : EIATTR_EXIT_INSTR_OFFSETS
	.align		4
        /*007c*/ 	.byte	0x04, 0x1c
        /*007e*/ 	.short	(.L_21 - .L_20)


	//   ....[0]....
.L_20:
        /*0080*/ 	.word	0x00000780


	//----- nvinfo : EIATTR_CBANK_PARAM_SIZE
	.align		4
.L_21:
        /*0084*/ 	.byte	0x03, 0x19
        /*0086*/ 	.short	0x0028


	//----- nvinfo : EIATTR_PARAM_CBANK
	.align		4
        /*0088*/ 	.byte	0x04, 0x0a
        /*008a*/ 	.short	(.L_23 - .L_22)
	.align		4
.L_22:
        /*008c*/ 	.word	index@(.nv.constant0._Z14tiledMatrixMuliiiPiS_S_)
        /*0090*/ 	.short	0x0380
        /*0092*/ 	.short	0x0028


	//----- nvinfo : EIATTR_SW_WAR
	.align		4
.L_23:
        /*0094*/ 	.byte	0x04, 0x36
        /*0096*/ 	.short	(.L_25 - .L_24)
.L_24:
        /*0098*/ 	.word	0x00000008
.L_25:


//--------------------- .nv.callgraph             --------------------------
	.section	.nv.callgraph,"",@"SHT_CUDA_CALLGRAPH"
	.align	4
	.sectionentsize	8
	.align		4
        /*0000*/ 	.word	0x00000000
	.align		4
        /*0004*/ 	.word	0xffffffff
	.align		4
        /*0008*/ 	.word	0x00000000
	.align		4
        /*000c*/ 	.word	0xfffffffe
	.align		4
        /*0010*/ 	.word	0x00000000
	.align		4
        /*0014*/ 	.word	0xfffffffd
	.align		4
        /*0018*/ 	.word	0x00000000
	.align		4
        /*001c*/ 	.word	0xfffffffc


//--------------------- .text._Z14tiledMatrixMuliiiPiS_S_ --------------------------
	.section	.text._Z14tiledMatrixMuliiiPiS_S_,"ax",@progbits
	.align	128
        .global         _Z14tiledMatrixMuliiiPiS_S_
        .type           _Z14tiledMatrixMuliiiPiS_S_,@function
        .size           _Z14tiledMatrixMuliiiPiS_S_,(.L_x_3 - _Z14tiledMatrixMuliiiPiS_S_)
        .other          _Z14tiledMatrixMuliiiPiS_S_,@"STO_CUDA_ENTRY STV_DEFAULT"
_Z14tiledMatrixMuliiiPiS_S_:
.text._Z14tiledMatrixMuliiiPiS_S_:
[----:B------:R-:W-:Y:S01]  /*0000*/  LDC R1, c[0x0][0x37c] ;  /* 0x0000df00ff017b82 */ /* 0x000fe20000000800 */
[----:B------:R-:W0:Y:S01]  /*0010*/  S2R R5, SR_TID.Y ;  /* 0x0000000000057919 */ /* 0x000e220000002200 */
[----:B------:R-:W1:Y:S06]  /*0020*/  LDCU UR10, c[0x0][0x384] ;  /* 0x00007080ff0a77ac */ /* 0x000e6c0008000800 */
[----:B------:R-:W0:Y:S01]  /*0030*/  LDC R0, c[0x0][0x364] ;  /* 0x0000d900ff007b82 */ /* 0x000e220000000800 */
[----:B------:R-:W-:Y:S01]  /*0040*/  HFMA2 R22, -RZ, RZ, 0, 0 ;  /* 0x00000000ff167431 */ /* 0x000fe200000001ff */
[----:B------:R-:W2:Y:S01]  /*0050*/  S2R R21, SR_TID.X ;  /* 0x0000000000157919 */ /* 0x000ea20000002100 */
[----:B------:R-:W3:Y:S05]  /*0060*/  LDCU.64 UR8, c[0x0][0x358] ;  /* 0x00006b00ff0877ac */ /* 0x000eea0008000a00 */
[----:B------:R-:W0:Y:S08]  /*0070*/  S2UR UR4, SR_CTAID.Y ;  /* 0x00000000000479c3 */ /* 0x000e300000002600 */
[----:B------:R-:W2:Y:S01]  /*0080*/  S2UR UR5, SR_CTAID.X ;  /* 0x00000000000579c3 */ /* 0x000ea20000002500 */
[----:B-1----:R-:W-:-:S07]  /*0090*/  UISETP.GE.AND UP0, UPT, UR10, 0x10, UPT ;  /* 0x000000100a00788c */ /* 0x002fce000bf06270 */
[----:B------:R-:W2:Y:S01]  /*00a0*/  LDC R2, c[0x0][0x360] ;  /* 0x0000d800ff027b82 */ /* 0x000ea20000000800 */
[----:B0-----:R-:W-:Y:S02]  /*00b0*/  IMAD R0, R0, UR4, R5 ;  /* 0x0000000400007c24 */ /* 0x001fe4000f8e0205 */
[----:B--2---:R-:W-:Y:S01]  /*00c0*/  IMAD R17, R2, UR5, R21 ;  /* 0x0000000502117c24 */ /* 0x004fe2000f8e0215 */
[----:B---3--:R-:W-:Y:S06]  /*00d0*/  BRA.U !UP0, `(.L_x_0) ;  /* 0x0000000508907547 */ /* 0x008fec000b800000 */
[----:B------:R-:W0:Y:S01]  /*00e0*/  S2UR UR7, SR_CgaCtaId ;  /* 0x00000000000779c3 */ /* 0x000e220000008800 */
[----:B------:R-:W-:Y:S01]  /*00f0*/  UMOV UR4, 0x400 ;  /* 0x0000040000047882 */ /* 0x000fe20000000000 */
[----:B------:R-:W-:Y:S02]  /*0100*/  USHF.R.S32.HI UR6, URZ, 0x1f, UR10 ;  /* 0x0000001fff067899 */ /* 0x000fe4000801140a */
[----:B------:R-:W-:Y:S01]  /*0110*/  IMAD R15, R0, UR10, R21 ;  /* 0x0000000a000f7c24 */ /* 0x000fe2000f8e0215 */
[----:B------:R-:W-:Y:S01]  /*0120*/  UIADD3 UR5, UPT, UPT, UR4, 0x400, URZ ;  /* 0x0000040004057890 */ /* 0x000fe2000fffe0ff */
[----:B------:R-:W-:Y:S01]  /*0130*/  MOV R22, RZ ;  /* 0x000000ff00167202 */ /* 0x000fe20000000f00 */
[----:B------:R-:W-:Y:S01]  /*0140*/  ULEA.HI UR6, UR6, UR10, URZ, 0x4 ;  /* 0x0000000a06067291 */ /* 0x000fe2000f8f20ff */
[----:B------:R-:W1:Y:S03]  /*0150*/  LDC R14, c[0x0][0x388] ;  /* 0x0000e200ff0e7b82 */ /* 0x000e660000000800 */
[----:B------:R-:W-:-:S04]  /*0160*/  USHF.R.S32.HI UR6, URZ, 0x4, UR6 ;  /* 0x00000004ff067899 */ /* 0x000fc80008011406 */
[----:B------:R-:W-:Y:S01]  /*0170*/  UIADD3 UR6, UPT, UPT, -UR6, URZ, URZ ;  /* 0x000000ff06067290 */ /* 0x000fe2000fffe1ff */
[----:B------:R-:W2:Y:S08]  /*0180*/  LDC.64 R12, c[0x0][0x390] ;  /* 0x0000e400ff0c7b82 */ /* 0x000eb00000000a00 */
[----:B------:R-:W3:Y:S01]  /*0190*/  LDC.64 R2, c[0x0][0x398] ;  /* 0x0000e600ff027b82 */ /* 0x000ee20000000a00 */
[----:B0-----:R-:W-:-:S02]  /*01a0*/  ULEA UR4, UR7, UR4, 0x18 ;  /* 0x0000000407047291 */ /* 0x001fc4000f8ec0ff */
[----:B------:R-:W-:-:S04]  /*01b0*/  ULEA UR5, UR7, UR5, 0x18 ;  /* 0x0000000507057291 */ /* 0x000fc8000f8ec0ff */
[C---:B------:R-:W-:Y:S01]  /*01c0*/  LEA R16, R5.reuse, UR4, 0x6 ;  /* 0x0000000405107c11 */ /* 0x040fe2000f8e30ff */
[----:B-1----:R-:W-:Y:S01]  /*01d0*/  IMAD R19, R5, R14, R17 ;  /* 0x0000000e05137224 */ /* 0x002fe200078e0211 */
[C---:B------:R-:W-:Y:S02]  /*01e0*/  LEA R18, R21.reuse, UR5, 0x2 ;  /* 0x0000000515127c11 */ /* 0x040fe4000f8e10ff */
[----:B------:R-:W-:Y:S02]  /*01f0*/  LEA R21, R21, R16, 0x2 ;  /* 0x0000001015157211 */ /* 0x000fe400078e10ff */
[----:B------:R-:W-:-:S07]  /*0200*/  LEA R20, R5, R18, 0x6 ;  /* 0x0000001205147211 */ /* 0x000fce00078e30ff */
.L_x_1:
[----:B--2---:R-:W-:-:S04]  /*0210*/  IMAD.WIDE R6, R15, 0x4, R12 ;  /* 0x000000040f067825 */ /* 0x004fc800078e020c */
[----:B---3--:R-:W-:Y:S01]  /*0220*/  IMAD.WIDE R4, R19, 0x4, R2 ;  /* 0x0000000413047825 */ /* 0x008fe200078e0202 */
[----:B------:R-:W2:Y:S04]  /*0230*/  LDG.E R26, desc[UR8][R6.64] ;  /* 0x00000008061a7981 */ /* 0x000ea8000c1e1900 */
[----:B------:R-:W3:Y:S01]  /*0240*/  LDG.E R27, desc[UR8][R4.64] ;  /* 0x00000008041b7981 */ /* 0x000ee2000c1e1900 */
[----:B------:R-:W-:Y:S01]  /*0250*/  UIADD3 UR6, UPT, UPT, UR6, 0x1, URZ ;  /* 0x0000000106067890 */ /* 0x000fe2000fffe0ff */
[----:B------:R-:W-:Y:S02]  /*0260*/  IADD3 R15, PT, PT, R15, 0x10, RZ ;  /* 0x000000100f0f7810 */ /* 0x000fe40007ffe0ff */
[----:B------:R-:W-:Y:S01]  /*0270*/  LEA R19, R14, R19, 0x4 ;  /* 0x000000130e137211 */ /* 0x000fe200078e20ff */
[----:B------:R-:W-:Y:S01]  /*0280*/  UISETP.NE.AND UP0, UPT, UR6, URZ, UPT ;  /* 0x000000ff0600728c */ /* 0x000fe2000bf05270 */
[----:B--2---:R-:W-:Y:S04]  /*0290*/  STS [R21], R26 ;  /* 0x0000001a15007388 */ /* 0x004fe80000000800 */
[----:B---3--:R-:W-:Y:S01]  /*02a0*/  STS [R20], R27 ;  /* 0x0000001b14007388 */ /* 0x008fe20000000800 */
[----:B------:R-:W-:Y:S06]  /*02b0*/  BAR.SYNC.DEFER_BLOCKING 0x0 ;  /* 0x0000000000007b1d */ /* 0x000fec0000010000 */
[----:B------:R-:W-:Y:S04]  /*02c0*/  LDS R23, [R18] ;  /* 0x0000000012177984 */ /* 0x000fe80000000800 */
[----:B------:R-:W0:Y:S04]  /*02d0*/  LDS.128 R8, [R16] ;  /* 0x0000000010087984 */ /* 0x000e280000000c00 */
[----:B------:R-:W1:Y:S04]  /*02e0*/  LDS R28, [R18+0x40] ;  /* 0x00004000121c7984 */ /* 0x000e680000000800 */
[----:B------:R-:W2:Y:S04]  /*02f0*/  LDS R25, [R18+0x80] ;  /* 0x0000800012197984 */ /* 0x000ea80000000800 */
[----:B------:R-:W3:Y:S04]  /*0300*/  LDS R24, [R18+0xc0] ;  /* 0x0000c00012187984 */ /* 0x000ee80000000800 */
[----:B------:R-:W-:Y:S04]  /*0310*/  LDS.128 R4, [R16+0x10] ;  /* 0x0000100010047984 */ /* 0x000fe80000000c00 */
[----:B------:R-:W4:Y:S04]  /*0320*/  LDS R26, [R18+0x1c0] ;  /* 0x0001c000121a7984 */ /* 0x000f280000000800 */
[----:B------:R-:W-:Y:S01]  /*0330*/  LDS R27, [R18+0x200] ;  /* 0x00020000121b7984 */ /* 0x000fe20000000800 */
[----:B0-----:R-:W-:-:S03]  /*0340*/  IMAD R8, R8, R23, RZ ;  /* 0x0000001708087224 */ /* 0x001fc600078e02ff */
[----:B------:R-:W0:Y:S01]  /*0350*/  LDS R23, [R18+0x100] ;  /* 0x0001000012177984 */ /* 0x000e220000000800 */
[----:B-1----:R-:W-:Y:S01]  /*0360*/  IMAD R9, R28, R9, RZ ;  /* 0x000000091c097224 */ /* 0x002fe200078e02ff */
[----:B------:R-:W-:Y:S01]  /*0370*/  I2FP.F32.S32 R29, R8 ;  /* 0x00000008001d7245 */ /* 0x000fe20000201400 */
[----:B--2---:R-:W-:-:S03]  /*0380*/  IMAD R10, R25, R10, RZ ;  /* 0x0000000a190a7224 */ /* 0x004fc600078e02ff */
[----:B------:R-:W-:Y:S01]  /*0390*/  I2FP.F32.S32 R8, R9 ;  /* 0x0000000900087245 */ /* 0x000fe20000201400 */
[----:B------:R-:W-:Y:S01]  /*03a0*/  FADD R29, R29, R22 ;  /* 0x000000161d1d7221 */ /* 0x000fe20000000000 */
[----:B------:R-:W1:Y:S01]  /*03b0*/  LDS R25, [R18+0x180] ;  /* 0x0001800012197984 */ /* 0x000e620000000800 */
[----:B---3--:R-:W-:Y:S01]  /*03c0*/  IMAD R11, R24, R11, RZ ;  /* 0x0000000b180b7224 */ /* 0x008fe200078e02ff */
[----:B------:R-:W-:Y:S01]  /*03d0*/  I2FP.F32.S32 R9, R10 ;  /* 0x0000000a00097245 */ /* 0x000fe20000201400 */
[----:B------:R-:W-:Y:S01]  /*03e0*/  FADD R8, R29, R8 ;  /* 0x000000081d087221 */ /* 0x000fe20000000000 */
[----:B------:R-:W2:Y:S02]  /*03f0*/  LDS R22, [R18+0x140] ;  /* 0x0001400012167984 */ /* 0x000ea40000000800 */
[----:B------:R-:W-:Y:S01]  /*0400*/  I2FP.F32.S32 R11, R11 ;  /* 0x0000000b000b7245 */ /* 0x000fe20000201400 */
[----:B------:R-:W-:Y:S01]  /*0410*/  FADD R8, R8, R9 ;  /* 0x0000000908087221 */ /* 0x000fe20000000000 */
[----:B----4-:R-:W-:-:S03]  /*0420*/  IMAD R26, R26, R7, RZ ;  /* 0x000000071a1a7224 */ /* 0x010fc600078e02ff */
[----:B------:R-:W-:Y:S02]  /*0430*/  FADD R24, R8, R11 ;  /* 0x0000000b08187221 */ /* 0x000fe40000000000 */
[----:B------:R-:W3:Y:S01]  /*0440*/  LDS.128 R8, [R16+0x20] ;  /* 0x0000200010087984 */ /* 0x000ee20000000c00 */
[----:B0-----:R-:W-:-:S05]  /*0450*/  IMAD R4, R4, R23, RZ ;  /* 0x0000001704047224 */ /* 0x001fca00078e02ff */
[----:B------:R-:W-:Y:S01]  /*0460*/  I2FP.F32.S32 R23, R4 ;  /* 0x0000000400177245 */ /* 0x000fe20000201400 */
[----:B-1----:R-:W-:-:S04]  /*0470*/  IMAD R6, R25, R6, RZ ;  /* 0x0000000619067224 */ /* 0x002fc800078e02ff */
[----:B------:R-:W-:Y:S01]  /*0480*/  FADD R4, R24, R23 ;  /* 0x0000001718047221 */ /* 0x000fe20000000000 */
[----:B------:R-:W-:Y:S01]  /*0490*/  LDS R25, [R18+0x300] ;  /* 0x0003000012197984 */ /* 0x000fe20000000800 */
[----:B--2---:R-:W-:Y:S01]  /*04a0*/  IMAD R5, R22, R5, RZ ;  /* 0x0000000516057224 */ /* 0x004fe200078e02ff */
[----:B------:R-:W-:Y:S02]  /*04b0*/  I2FP.F32.S32 R7, R6 ;  /* 0x0000000600077245 */ /* 0x000fe40000201400 */
[----:B------:R-:W0:Y:S02]  /*04c0*/  LDS R24, [R18+0x240] ;  /* 0x0002400012187984 */ /* 0x000e240000000800 */
[----:B------:R-:W-:Y:S02]  /*04d0*/  I2FP.F32.S32 R5, R5 ;  /* 0x0000000500057245 */ /* 0x000fe40000201400 */
[----:B------:R-:W1:Y:S01]  /*04e0*/  LDS R23, [R18+0x280] ;  /* 0x0002800012177984 */ /* 0x000e620000000800 */
[----:B---3--:R-:W-:-:S02]  /*04f0*/  IMAD R8, R8, R27, RZ ;  /* 0x0000001b08087224 */ /* 0x008fc400078e02ff */
[----:B------:R-:W-:Y:S01]  /*0500*/  FADD R4, R4, R5 ;  /* 0x0000000504047221 */ /* 0x000fe20000000000 */
[----:B------:R-:W-:Y:S01]  /*0510*/  I2FP.F32.S32 R5, R26 ;  /* 0x0000001a00057245 */ /* 0x000fe20000201400 */
[----:B------:R-:W-:Y:S02]  /*0520*/  LDS R22, [R18+0x340] ;  /* 0x0003400012167984 */ /* 0x000fe40000000800 */
[----:B------:R-:W-:Y:S01]  /*0530*/  FADD R4, R4, R7 ;  /* 0x0000000704047221 */ /* 0x000fe20000000000 */
[----:B------:R-:W-:Y:S02]  /*0540*/  I2FP.F32.S32 R7, R8 ;  /* 0x0000000800077245 */ /* 0x000fe40000201400 */
[----:B------:R-:W2:Y:S01]  /*0550*/  LDS R8, [R18+0x2c0] ;  /* 0x0002c00012087984 */ /* 0x000ea20000000800 */
[----:B------:R-:W-:-:S04]  /*0560*/  FADD R4, R4, R5 ;  /* 0x0000000504047221 */ /* 0x000fc80000000000 */
[----:B------:R-:W-:Y:S02]  /*0570*/  FADD R26, R4, R7 ;  /* 0x00000007041a7221 */ /* 0x000fe40000000000 */
[----:B------:R-:W3:Y:S01]  /*0580*/  LDS.128 R4, [R16+0x30] ;  /* 0x0000300010047984 */ /* 0x000ee20000000c00 */
[----:B0-----:R-:W-:-:S03]  /*0590*/  IMAD R24, R24, R9, RZ ;  /* 0x0000000918187224 */ /* 0x001fc600078e02ff */
[----:B------:R-:W0:Y:S01]  /*05a0*/  LDS R9, [R18+0x380] ;  /* 0x0003800012097984 */ /* 0x000e220000000800 */
[----:B-1----:R-:W-:Y:S01]  /*05b0*/  IMAD R27, R23, R10, RZ ;  /* 0x0000000a171b7224 */ /* 0x002fe200078e02ff */
[----:B------:R-:W-:Y:S02]  /*05c0*/  I2FP.F32.S32 R23, R24 ;  /* 0x0000001800177245 */ /* 0x000fe40000201400 */
[----:B------:R-:W1:Y:S03]  /*05d0*/  LDS R10, [R18+0x3c0] ;  /* 0x0003c000120a7984 */ /* 0x000e660000000800 */
[----:B------:R-:W-:Y:S01]  /*05e0*/  FADD R23, R26, R23 ;  /* 0x000000171a177221 */ /* 0x000fe20000000000 */
[----:B--2---:R-:W-:Y:S01]  /*05f0*/  IMAD R11, R8, R11, RZ ;  /* 0x0000000b080b7224 */ /* 0x004fe200078e02ff */
[----:B------:R-:W-:-:S04]  /*0600*/  I2FP.F32.S32 R8, R27 ;  /* 0x0000001b00087245 */ /* 0x000fc80000201400 */
[----:B------:R-:W-:Y:S01]  /*0610*/  I2FP.F32.S32 R11, R11 ;  /* 0x0000000b000b7245 */ /* 0x000fe20000201400 */
[----:B------:R-:W-:Y:S01]  /*0620*/  FADD R8, R23, R8 ;  /* 0x0000000817087221 */ /* 0x000fe20000000000 */
[----:B---3--:R-:W-:Y:S02]  /*0630*/  IMAD R4, R4, R25, RZ ;  /* 0x0000001904047224 */ /* 0x008fe400078e02ff */
[----:B------:R-:W-:Y:S02]  /*0640*/  IMAD R22, R22, R5, RZ ;  /* 0x0000000516167224 */ /* 0x000fe400078e02ff */
[----:B------:R-:W-:Y:S01]  /*0650*/  FADD R8, R8, R11 ;  /* 0x0000000b08087221 */ /* 0x000fe20000000000 */
[----:B------:R-:W-:Y:S02]  /*0660*/  I2FP.F32.S32 R5, R4 ;  /* 0x0000000400057245 */ /* 0x000fe40000201400 */
[----:B------:R-:W-:-:S03]  /*0670*/  I2FP.F32.S32 R22, R22 ;  /* 0x0000001600167245 */ /* 0x000fc60000201400 */
[----:B------:R-:W-:-:S04]  /*0680*/  FADD R5, R8, R5 ;  /* 0x0000000508057221 */ /* 0x000fc80000000000 */
[----:B------:R-:W-:Y:S01]  /*0690*/  FADD R5, R5, R22 ;  /* 0x0000001605057221 */ /* 0x000fe20000000000 */
[----:B0-----:R-:W-:Y:S02]  /*06a0*/  IMAD R6, R9, R6, RZ ;  /* 0x0000000609067224 */ /* 0x001fe400078e02ff */
[----:B-1----:R-:W-:-:S03]  /*06b0*/  IMAD R7, R10, R7, RZ ;  /* 0x000000070a077224 */ /* 0x002fc600078e02ff */
[----:B------:R-:W-:Y:S02]  /*06c0*/  I2FP.F32.S32 R6, R6 ;  /* 0x0000000600067245 */ /* 0x000fe40000201400 */
[----:B------:R-:W-:-:S03]  /*06d0*/  I2FP.F32.S32 R22, R7 ;  /* 0x0000000700167245 */ /* 0x000fc60000201400 */
[----:B------:R-:W-:-:S04]  /*06e0*/  FADD R5, R5, R6 ;  /* 0x0000000605057221 */ /* 0x000fc80000000000 */
[----:B------:R-:W-:Y:S01]  /*06f0*/  FADD R22, R5, R22 ;  /* 0x0000001605167221 */ /* 0x000fe20000000000 */
[----:B------:R-:W-:Y:S06]  /*0700*/  BAR.SYNC.DEFER_BLOCKING 0x0 ;  /* 0x0000000000007b1d */ /* 0x000fec0000010000 */
[----:B------:R-:W-:Y:S05]  /*0710*/  BRA.U UP0, `(.L_x_1) ;  /* 0xfffffff900bc7547 */ /* 0x000fea000b83ffff */
.L_x_0:
[----:B------:R-:W0:Y:S01]  /*0720*/  LDC.64 R2, c[0x0][0x3a0] ;  /* 0x0000e800ff027b82 */ /* 0x000e220000000a00 */
[----:B------:R-:W1:Y:S01]  /*0730*/  LDCU UR4, c[0x0][0x388] ;  /* 0x00007100ff0477ac */ /* 0x000e620008000800 */
[----:B------:R-:W2:Y:S01]  /*0740*/  F2I.TRUNC.NTZ R5, R22 ;  /* 0x0000001600057305 */ /* 0x000ea2000020f100 */
[----:B-1----:R-:W-:-:S04]  /*0750*/  IMAD R17, R0, UR4, R17 ;  /* 0x0000000400117c24 */ /* 0x002fc8000f8e0211 */
[----:B0-----:R-:W-:-:S05]  /*0760*/  IMAD.WIDE R2, R17, 0x4, R2 ;  /* 0x0000000411027825 */ /* 0x001fca00078e0202 */
[----:B--2---:R-:W-:Y:S01]  /*0770*/  STG.E desc[UR8][R2.64], R5 ;  /* 0x0000000502007986 */ /* 0x004fe2000c101908 */
[----:B------:R-:W-:Y:S05]  /*0780*/  EXIT ;  /* 0x000000000000794d */ /* 0x000fea0003800000 */
.L_x_2:
[----:B------:R-:W-:-:S00]  /*0790*/  BRA `(.L_x_2) ;  /* 0xfffffffc00fc7947 */ /* 0x000fc0000383ffff */
[----:B------:R-:W-:-:S00]  /*07a0*/  NOP ;  /* 0x0000000000007918 */ /* 0x000fc00000000000 */
        /* <DEDUP_REMOVED lines=13> */
.L_x_3:


//--------------------- .nv.shared._Z14tiledMatrixMuliiiPiS_S_ --------------------------
	.section	.nv.shared._Z14tiledMatrixMuliiiPiS_S_,"aw",@nobits
	.sectionflags	@""
	.align	4
.nv.shared._Z14tiledMatrixMuliiiPiS_S_:
	.zero		3072


//--------------------- .nv.shared.reserved.0     --------------------------
	.section	.nv.shared.reserved.0,"aw",@nobits
	.weak		__nv_reservedSMEM_offset_0_alias
	.size		__nv_reservedSMEM_offset_0_alias, 0, 64
	.other		__nv_reservedSMEM_offset_0_alias,@"STO_CUDA_RESERVED_SHARED STV_DEFAULT"
__nv_reservedSMEM_offset_0_alias:
	.zero		0
	.zero		64


//--------------------- .nv.constant0._Z14tiledMatrixMuliiiPiS_S_ --------------------------
	.section	.nv.constant0._Z14tiledMatrixMuliiiPiS_S_,"a",@progbits
	.sectionflags	@""
	.align	4
.nv.constant0._Z14tiledMatrixMuliiiPiS_S_:
	.zero		936


//--------------------- SYMBOLS --------------------------

	.type		.nv.reservedSmem.offset0,@object
	.size		.nv.reservedSmem.offset0,0x4
	.type		.nv.reservedSmem.cap,@object
	.size		.nv.reservedSmem.cap,0x4
